	.headerflags	@"EF_CUDA_TEXMODE_UNIFIED EF_CUDA_64BIT_ADDRESS EF_CUDA_ACCELERATORS EF_CUDA_SM90 EF_CUDA_VIRTUAL_SM(EF_CUDA_SM90)"
	.elftype	@"ET_EXEC"


//--------------------- .nv.info                  --------------------------
	.section	.nv.info,"",@"SHT_CUDA_INFO"
	.align	4


	//----- nvinfo : EIATTR_REGCOUNT
	.align		4
        /*0000*/ 	.byte	0x04, 0x2f
        /*0002*/ 	.short	(.L_1 - .L_0)
	.align		4
.L_0:
        /*0004*/ 	.word	index@(triton_poi_fused_avg_pool2d_9)
        /*0008*/ 	.word	0x0000001a


	//----- nvinfo : EIATTR_MIN_STACK_SIZE
	.align		4
.L_1:
        /*000c*/ 	.byte	0x04, 0x12
        /*000e*/ 	.short	(.L_3 - .L_2)
	.align		4
.L_2:
        /*0010*/ 	.word	index@(triton_poi_fused_avg_pool2d_9)
        /*0014*/ 	.word	0x00000000


	//----- nvinfo : EIATTR_FRAME_SIZE
	.align		4
.L_3:
        /*0018*/ 	.byte	0x04, 0x11
        /*001a*/ 	.short	(.L_5 - .L_4)
	.align		4
.L_4:
        /*001c*/ 	.word	index@(triton_poi_fused_avg_pool2d_9)
        /*0020*/ 	.word	0x00000000


	//----- nvinfo : EIATTR_MIN_STACK_SIZE
	.align		4
.L_5:
        /*0024*/ 	.byte	0x04, 0x12
        /*0026*/ 	.short	(.L_7 - .L_6)
	.align		4
.L_6:
        /*0028*/ 	.word	index@(triton_poi_fused_avg_pool2d_9)
        /*002c*/ 	.word	0x00000000
.L_7:


//--------------------- .nv.info.triton_poi_fused_avg_pool2d_9 --------------------------
	.section	.nv.info.triton_poi_fused_avg_pool2d_9,"",@"SHT_CUDA_INFO"
	.sectionflags	@""
	.align	4


	//----- nvinfo : EIATTR_CUDA_API_VERSION
	.align		4
        /*0000*/ 	.byte	0x04, 0x37
        /*0002*/ 	.short	(.L_9 - .L_8)
.L_8:
        /*0004*/ 	.word	0x0000007c


	//----- nvinfo : EIATTR_KPARAM_INFO
	.align		4
.L_9:
        /*0008*/ 	.byte	0x04, 0x17
        /*000a*/ 	.short	(.L_11 - .L_10)
.L_10:
        /*000c*/ 	.word	0x00000000
        /*0010*/ 	.short	0x0002
        /*0012*/ 	.short	0x0010
        /*0014*/ 	.byte	0x00, 0xf0, 0x11, 0x00


	//----- nvinfo : EIATTR_KPARAM_INFO
	.align		4
.L_11:
        /*0018*/ 	.byte	0x04, 0x17
        /*001a*/ 	.short	(.L_13 - .L_12)
.L_12:
        /*001c*/ 	.word	0x00000000
        /*0020*/ 	.short	0x0001
        /*0022*/ 	.short	0x0008
        /*0024*/ 	.byte	0x00, 0xf4, 0x21, 0x00


	//----- nvinfo : EIATTR_KPARAM_INFO
	.align		4
.L_13:
        /*0028*/ 	.byte	0x04, 0x17
        /*002a*/ 	.short	(.L_15 - .L_14)
.L_14:
        /*002c*/ 	.word	0x00000000
        /*0030*/ 	.short	0x0000
        /*0032*/ 	.short	0x0000
        /*0034*/ 	.byte	0x00, 0xf4, 0x21, 0x00


	//----- nvinfo : EIATTR_SPARSE_MMA_MASK
	.align		4
.L_15:
        /*0038*/ 	.byte	0x03, 0x50
        /*003a*/ 	.short	0x0000


	//----- nvinfo : EIATTR_MAXREG_COUNT
	.align		4
        /*003c*/ 	.byte	0x03, 0x1b
        /*003e*/ 	.short	0x00ff


	//----- nvinfo : EIATTR_EXIT_INSTR_OFFSETS
	.align		4
        /*0040*/ 	.byte	0x04, 0x1c
        /*0042*/ 	.short	(.L_17 - .L_16)


	//   ....[0]....
.L_16:
        /*0044*/ 	.word	0x00000360


	//   ....[1]....
        /*0048*/ 	.word	0x000003a0


	//----- nvinfo : EIATTR_REQNTID
	.align		4
.L_17:
        /*004c*/ 	.byte	0x04, 0x10
        /*004e*/ 	.short	(.L_19 - .L_18)
.L_18:
        /*0050*/ 	.word	0x00000080
        /*0054*/ 	.word	0x00000001
        /*0058*/ 	.word	0x00000001


	//----- nvinfo : EIATTR_CBANK_PARAM_SIZE
	.align		4
.L_19:
        /*005c*/ 	.byte	0x03, 0x19
        /*005e*/ 	.short	0x0014


	//----- nvinfo : EIATTR_PARAM_CBANK
	.align		4
        /*0060*/ 	.byte	0x04, 0x0a
        /*0062*/ 	.short	(.L_21 - .L_20)
	.align		4
.L_20:
        /*0064*/ 	.word	index@(.nv.constant0.triton_poi_fused_avg_pool2d_9)
        /*0068*/ 	.short	0x0210
        /*006a*/ 	.short	0x0014


	//----- nvinfo : EIATTR_SW_WAR
	.align		4
.L_21:
        /*006c*/ 	.byte	0x04, 0x36
        /*006e*/ 	.short	(.L_23 - .L_22)
.L_22:
        /*0070*/ 	.word	0x00000008
.L_23:


//--------------------- .nv.callgraph             --------------------------
	.section	.nv.callgraph,"",@"SHT_CUDA_CALLGRAPH"
	.align	4
	.sectionentsize	8
	.align		4
        /*0000*/ 	.word	0x00000000
	.align		4
        /*0004*/ 	.word	0xffffffff
	.align		4
        /*0008*/ 	.word	0x00000000
	.align		4
        /*000c*/ 	.word	0xfffffffe
	.align		4
        /*0010*/ 	.word	0x00000000
	.align		4
        /*0014*/ 	.word	0xfffffffd
	.align		4
        /*0018*/ 	.word	0x00000000
	.align		4
        /*001c*/ 	.word	0xfffffffc


//--------------------- .text.triton_poi_fused_avg_pool2d_9 --------------------------
	.section	.text.triton_poi_fused_avg_pool2d_9,"ax",@progbits
	.align	128
        .global         triton_poi_fused_avg_pool2d_9
        .type           triton_poi_fused_avg_pool2d_9,@function
        .size           triton_poi_fused_avg_pool2d_9,(.L_x_1 - triton_poi_fused_avg_pool2d_9)
        .other          triton_poi_fused_avg_pool2d_9,@"STO_CUDA_ENTRY STV_DEFAULT"
triton_poi_fused_avg_pool2d_9:
.text.triton_poi_fused_avg_pool2d_9:
[----:B------:R-:W0:Y:S02]  /*0000*/  LDC R1, c[0x0][0x28] ;  /* 0x00000a00ff017b82 */ /* 0x000e240000000800 */
[----:B------:R-:W1:Y:S01]  /*0010*/  S2R R0, SR_TID.X ;  /* 0x0000000000007919 */ /* 0x000e620000002100 */
[----:B------:R-:W-:Y:S01]  /*0020*/  ULDC.64 UR4, c[0x0][0x208] ;  /* 0x0000820000047ab9 */ /* 0x000fe20000000a00 */
[----:B------:R-:W2:Y:S01]  /*0030*/  S2R R3, SR_CTAID.X ;  /* 0x0000000000037919 */ /* 0x000ea20000002500 */
[----:B-1----:R-:W-:-:S04]  /*0040*/  SHF.L.U32 R0, R0, 0x1, RZ ;  /* 0x0000000100007819 */ /* 0x002fc800000006ff */
[----:B------:R-:W-:Y:S02]  /*0050*/  LOP3.LUT R0, R0, 0xfe, RZ, 0xc0, !PT ;  /* 0x000000fe00007812 */ /* 0x000fe400078ec0ff */
[----:B--2---:R-:W-:-:S03]  /*0060*/  SHF.R.S32.HI R7, RZ, 0x17, R3 ;  /* 0x00000017ff077819 */ /* 0x004fc60000011403 */
[----:B------:R-:W-:Y:S01]  /*0070*/  IMAD R0, R3, 0x100, R0 ;  /* 0x0000010003007824 */ /* 0x000fe200078e0200 */
[----:B------:R-:W-:Y:S01]  /*0080*/  SGXT R7, R7, 0x1 ;  /* 0x000000010707781a */ /* 0x000fe20000000200 */
[----:B------:R-:W1:Y:S03]  /*0090*/  LDC.64 R2, c[0x0][0x210] ;  /* 0x00008400ff027b82 */ /* 0x000e660000000a00 */
[----:B------:R-:W-:Y:S02]  /*00a0*/  IADD3 R4, R0, 0x1, RZ ;  /* 0x0000000100047810 */ /* 0x000fe40007ffe0ff */
[----:B------:R-:W-:Y:S02]  /*00b0*/  SHF.R.S32.HI R5, RZ, 0x1f, R0 ;  /* 0x0000001fff057819 */ /* 0x000fe40000011400 */
[----:B------:R-:W-:Y:S02]  /*00c0*/  LEA.HI R7, R7, R4, RZ, 0x2 ;  /* 0x0000000407077211 */ /* 0x000fe400078f10ff */
[----:B------:R-:W-:-:S02]  /*00d0*/  LEA.HI R5, R5, R0, RZ, 0x2 ;  /* 0x0000000005057211 */ /* 0x000fc400078f10ff */
[----:B------:R-:W-:Y:S02]  /*00e0*/  LOP3.LUT R9, R7, 0x7ffffffc, RZ, 0xc0, !PT ;  /* 0x7ffffffc07097812 */ /* 0x000fe400078ec0ff */
[C---:B------:R-:W-:Y:S01]  /*00f0*/  LOP3.LUT R7, R5.reuse, 0x7ffffffc, RZ, 0xc0, !PT ;  /* 0x7ffffffc05077812 */ /* 0x040fe200078ec0ff */
[----:B------:R-:W-:Y:S01]  /*0100*/  IMAD.SHL.U32 R5, R5, 0x4, RZ ;  /* 0x0000000405057824 */ /* 0x000fe200078e00ff */
[----:B------:R-:W-:Y:S02]  /*0110*/  IADD3 R9, R4, -R9, RZ ;  /* 0x8000000904097210 */ /* 0x000fe40007ffe0ff */
[C---:B------:R-:W-:Y:S01]  /*0120*/  ISETP.GE.AND P0, PT, R0.reuse, 0x140, PT ;  /* 0x000001400000780c */ /* 0x040fe20003f06270 */
[----:B------:R-:W-:Y:S01]  /*0130*/  IMAD.IADD R7, R0, 0x1, -R7 ;  /* 0x0000000100077824 */ /* 0x000fe200078e0a07 */
[----:B------:R-:W-:-:S04]  /*0140*/  LOP3.LUT R4, R5, 0xfffffff0, RZ, 0xc0, !PT ;  /* 0xfffffff005047812 */ /* 0x000fc800078ec0ff */
[----:B------:R-:W-:Y:S01]  /*0150*/  LEA R5, R7, R4, 0x1 ;  /* 0x0000000407057211 */ /* 0x000fe200078e08ff */
[----:B------:R-:W-:Y:S01]  /*0160*/  IMAD R11, R9, 0x2, R4 ;  /* 0x00000002090b7824 */ /* 0x000fe200078e0204 */
[----:B------:R-:W-:Y:S02]  /*0170*/  CS2R R6, SRZ ;  /* 0x0000000000067805 */ /* 0x000fe4000001ff00 */
[----:B------:R-:W-:Y:S01]  /*0180*/  CS2R R8, SRZ ;  /* 0x0000000000087805 */ /* 0x000fe2000001ff00 */
[----:B------:R-:W-:Y:S01]  /*0190*/  HFMA2.MMA R18, -RZ, RZ, 0, 0 ;  /* 0x00000000ff127435 */ /* 0x000fe200000001ff */
[----:B-1----:R-:W-:Y:S01]  /*01a0*/  IMAD.WIDE R12, R5, 0x4, R2 ;  /* 0x00000004050c7825 */ /* 0x002fe200078e0202 */
[----:B------:R-:W-:-:S03]  /*01b0*/  IADD3 R19, R11, 0x8, RZ ;  /* 0x000000080b137810 */ /* 0x000fc60007ffe0ff */
[--C-:B------:R-:W-:Y:S01]  /*01c0*/  IMAD.WIDE R14, R11, 0x4, R2.reuse ;  /* 0x000000040b0e7825 */ /* 0x100fe200078e0202 */
[----:B------:R-:W-:Y:S01]  /*01d0*/  IADD3 R23, R11, 0x9, RZ ;  /* 0x000000090b177810 */ /* 0x000fe20007ffe0ff */
[----:B------:R-:W2:Y:S02]  /*01e0*/  @!P0 LDG.E.EL R6, desc[UR4][R12.64] ;  /* 0x000000040c068981 */ /* 0x000ea4000c2e1900 */
[C---:B------:R-:W-:Y:S01]  /*01f0*/  VIADD R17, R5.reuse, 0x8 ;  /* 0x0000000805117836 */ /* 0x040fe20000000000 */
[----:B------:R-:W-:Y:S01]  /*0200*/  MOV R20, RZ ;  /* 0x000000ff00147202 */ /* 0x000fe20000000f00 */
[----:B------:R-:W-:Y:S01]  /*0210*/  VIADD R21, R5, 0x9 ;  /* 0x0000000905157836 */ /* 0x000fe20000000000 */
[----:B------:R1:W2:Y:S01]  /*0220*/  @!P0 LDG.E.EL R9, desc[UR4][R12.64+0x4] ;  /* 0x000004040c098981 */ /* 0x0002a2000c2e1900 */
[----:B------:R-:W-:-:S03]  /*0230*/  IMAD.WIDE R4, R17, 0x4, R2 ;  /* 0x0000000411047825 */ /* 0x000fc600078e0202 */
[----:B------:R-:W3:Y:S01]  /*0240*/  @!P0 LDG.E.EL R7, desc[UR4][R14.64] ;  /* 0x000000040e078981 */ /* 0x000ee2000c2e1900 */
[----:B------:R-:W-:-:S03]  /*0250*/  IMAD.WIDE R10, R19, 0x4, R2 ;  /* 0x00000004130a7825 */ /* 0x000fc600078e0202 */
[----:B------:R4:W3:Y:S01]  /*0260*/  @!P0 LDG.E.EL R8, desc[UR4][R14.64+0x4] ;  /* 0x000004040e088981 */ /* 0x0008e2000c2e1900 */
[----:B------:R-:W-:-:S03]  /*0270*/  IMAD.WIDE R16, R23, 0x4, R2 ;  /* 0x0000000417107825 */ /* 0x000fc600078e0202 */
[----:B------:R-:W5:Y:S01]  /*0280*/  @!P0 LDG.E.EL R18, desc[UR4][R4.64] ;  /* 0x0000000404128981 */ /* 0x000f62000c2e1900 */
[----:B-1----:R-:W-:Y:S02]  /*0290*/  IMAD.WIDE R12, R21, 0x4, R2 ;  /* 0x00000004150c7825 */ /* 0x002fe400078e0202 */
[----:B------:R-:W1:Y:S01]  /*02a0*/  LDC.64 R2, c[0x0][0x218] ;  /* 0x00008600ff027b82 */ /* 0x000e620000000a00 */
[----:B------:R-:W5:Y:S01]  /*02b0*/  @!P0 LDG.E.EL R20, desc[UR4][R10.64] ;  /* 0x000000040a148981 */ /* 0x000f62000c2e1900 */
[----:B----4-:R-:W-:-:S06]  /*02c0*/  CS2R R14, SRZ ;  /* 0x00000000000e7805 */ /* 0x010fcc000001ff00 */
[----:B------:R-:W4:Y:S04]  /*02d0*/  @!P0 LDG.E.EL R14, desc[UR4][R12.64] ;  /* 0x000000040c0e8981 */ /* 0x000f28000c2e1900 */
[----:B------:R-:W4:Y:S01]  /*02e0*/  @!P0 LDG.E.EL R15, desc[UR4][R16.64] ;  /* 0x00000004100f8981 */ /* 0x000f22000c2e1900 */
[----:B-1----:R-:W-:-:S04]  /*02f0*/  IMAD.WIDE R2, R0, 0x4, R2 ;  /* 0x0000000400027825 */ /* 0x002fc800078e0202 */
[----:B--2---:R-:W-:Y:S01]  /*0300*/  FADD R9, R9, R6 ;  /* 0x0000000609097221 */ /* 0x004fe20000000000 */
[----:B---3--:R-:W-:-:S03]  /*0310*/  FADD R7, R8, R7 ;  /* 0x0000000708077221 */ /* 0x008fc60000000000 */
[----:B-----5:R-:W-:Y:S01]  /*0320*/  FADD R9, R9, R18 ;  /* 0x0000001209097221 */ /* 0x020fe20000000000 */
[----:B------:R-:W-:-:S03]  /*0330*/  FADD R20, R7, R20 ;  /* 0x0000001407147221 */ /* 0x000fc60000000000 */
[----:B----4-:R-:W-:Y:S01]  /*0340*/  FADD R9, R9, R14 ;  /* 0x0000000e09097221 */ /* 0x010fe20000000000 */
[----:B------:R-:W-:Y:S01]  /*0350*/  FADD R15, R20, R15 ;  /* 0x0000000f140f7221 */ /* 0x000fe20000000000 */
[----:B------:R-:W-:Y:S06]  /*0360*/  @P0 EXIT ;  /* 0x000000000000094d */ /* 0x000fec0003800000 */
[----:B------:R-:W-:Y:S01]  /*0370*/  FMUL R14, R9, 0.25 ;  /* 0x3e800000090e7820 */ /* 0x000fe20000400000 */
[----:B------:R-:W-:-:S05]  /*0380*/  FMUL R15, R15, 0.25 ;  /* 0x3e8000000f0f7820 */ /* 0x000fca0000400000 */
[----:B------:R-:W-:Y:S01]  /*0390*/  STG.E.64 desc[UR4][R2.64], R14 ;  /* 0x0000000e02007986 */ /* 0x000fe2000c101b04 */
[----:B------:R-:W-:Y:S05]  /*03a0*/  EXIT ;  /* 0x000000000000794d */ /* 0x000fea0003800000 */
.L_x_0:
[----:B------:R-:W-:-:S00]  /*03b0*/  BRA `(.L_x_0) ;  /* 0xfffffffc00fc7947 */ /* 0x000fc0000383ffff */
[----:B------:R-:W-:-:S00]  /*03c0*/  NOP ;  /* 0x0000000000007918 */ /* 0x000fc00000000000 */
        /* <DEDUP_REMOVED lines=11> */
.L_x_1:


//--------------------- .nv.constant0.triton_poi_fused_avg_pool2d_9 --------------------------
	.section	.nv.constant0.triton_poi_fused_avg_pool2d_9,"a",@progbits
	.sectionflags	@""
	.align	4
.nv.constant0.triton_poi_fused_avg_pool2d_9:
	.zero		548
